//
// Generated by NVIDIA NVVM Compiler
//
// Compiler Build ID: CL-36424714
// Cuda compilation tools, release 13.0, V13.0.88
// Based on NVVM 20.0.0
//

.version 9.0
.target sm_100
.address_size 64

	// .globl	_Z6kernelPhS_ii

.visible .entry _Z6kernelPhS_ii(
	.param .u64 .ptr .align 1 _Z6kernelPhS_ii_param_0,
	.param .u64 .ptr .align 1 _Z6kernelPhS_ii_param_1,
	.param .u32 _Z6kernelPhS_ii_param_2,
	.param .u32 _Z6kernelPhS_ii_param_3
)
{
	.reg .pred 	%p<3>;
	.reg .b16 	%rs<4>;
	.reg .b32 	%r<41>;
	.reg .b64 	%rd<13>;

	ld.param.u64 	%rd3, [_Z6kernelPhS_ii_param_0];
	ld.param.u64 	%rd4, [_Z6kernelPhS_ii_param_1];
	ld.param.u32 	%r6, [_Z6kernelPhS_ii_param_2];
	ld.param.u32 	%r7, [_Z6kernelPhS_ii_param_3];
	cvta.to.global.u64 	%rd1, %rd4;
	cvta.to.global.u64 	%rd5, %rd3;
	mov.u32 	%r8, %ctaid.y;
	mov.u32 	%r9, %ntid.y;
	mov.u32 	%r10, %tid.y;
	mad.lo.s32 	%r1, %r8, %r9, %r10;
	mov.u32 	%r11, %ctaid.x;
	mov.u32 	%r12, %ntid.x;
	mov.u32 	%r13, %tid.x;
	mad.lo.s32 	%r2, %r11, %r12, %r13;
	mad.lo.s32 	%r14, %r7, %r1, %r2;
	mul.lo.s32 	%r15, %r14, 3;
	cvt.s64.s32 	%rd6, %r15;
	add.s64 	%rd2, %rd5, %rd6;
	ld.global.u8 	%rs1, [%rd2];
	cvt.s64.s32 	%rd7, %r14;
	add.s64 	%rd8, %rd1, %rd7;
	st.global.u8 	[%rd8], %rs1;
	or.b32  	%r16, %r2, %r1;
	and.b32  	%r17, %r16, 1;
	setp.eq.b32 	%p1, %r17, 1;
	@%p1 bra 	$L__BB0_5;
	and.b32  	%r18, %r1, 3;
	setp.ne.s32 	%p2, %r18, 0;
	@%p2 bra 	$L__BB0_3;
	shr.u32 	%r27, %r1, 2;
	mul.lo.s32 	%r40, %r7, %r27;
	bra.uni 	$L__BB0_4;
$L__BB0_3:
	add.s32 	%r19, %r1, -2;
	shr.s32 	%r20, %r19, 31;
	shr.u32 	%r21, %r20, 30;
	add.s32 	%r22, %r19, %r21;
	shr.s32 	%r23, %r22, 2;
	shr.u32 	%r24, %r7, 31;
	add.s32 	%r25, %r7, %r24;
	shr.s32 	%r26, %r25, 1;
	mad.lo.s32 	%r40, %r7, %r23, %r26;
$L__BB0_4:
	mul.lo.s32 	%r28, %r7, %r6;
	shr.u32 	%r29, %r2, 31;
	add.s32 	%r30, %r2, %r29;
	shr.s32 	%r31, %r30, 1;
	add.s32 	%r32, %r40, %r31;
	ld.global.u8 	%rs2, [%rd2+1];
	add.s32 	%r33, %r32, %r28;
	cvt.s64.s32 	%rd9, %r33;
	add.s64 	%rd10, %rd1, %rd9;
	st.global.u8 	[%rd10], %rs2;
	ld.global.u8 	%rs3, [%rd2+2];
	mul.lo.s32 	%r34, %r28, 5;
	shr.s32 	%r35, %r34, 31;
	shr.u32 	%r36, %r35, 30;
	add.s32 	%r37, %r34, %r36;
	shr.s32 	%r38, %r37, 2;
	add.s32 	%r39, %r32, %r38;
	cvt.s64.s32 	%rd11, %r39;
	add.s64 	%rd12, %rd1, %rd11;
	st.global.u8 	[%rd12], %rs3;
$L__BB0_5:
	ret;

}


// ===== COMPILED SASS (sm_100) =====

	.target	sm_100

	.elftype	@"ET_EXEC"


//--------------------- .note.nv.tkinfo           --------------------------
	.section	.note.nv.tkinfo,"",@"SHT_NOTE"
	.sectionflags	@"SHF_NOTE_NV_TKINFO"
	.tkinfo
        /*0018*/ 	.word	0x00000002
        /*0030*/ 	.string	""
        /*0030*/ 	.string	"ptxas"
        /*0030*/ 	.string	"Cuda compilation tools, release 13.0, V13.0.88"
        /*0030*/ 	.string	"Build cuda_13.0.r13.0/compiler.36424714_0"
        /*0030*/ 	.string	"-arch sm_100 -m 64 "



//--------------------- .note.nv.cuinfo           --------------------------
	.section	.note.nv.cuinfo,"",@"SHT_NOTE"
	.sectionflags	@"SHF_NOTE_NV_CUINFO"
        /*0018*/ 	.short	0x0002
        /*001a*/ 	.short	0x0064
        /*001c*/ 	.short	0x0082
	.zero		2


//--------------------- .nv.info                  --------------------------
	.section	.nv.info,"",@"SHT_CUDA_INFO"
	.align	4


	//----- nvinfo : EIATTR_REGCOUNT
	.align		4
        /*0000*/ 	.byte	0x04, 0x2f
        /*0002*/ 	.short	(.L_1 - .L_0)
	.align		4
.L_0:
        /*0004*/ 	.word	index@(_Z6kernelPhS_ii)
        /*0008*/ 	.word	0x0000000e


	//----- nvinfo : EIATTR_FRAME_SIZE
	.align		4
.L_1:
        /*000c*/ 	.byte	0x04, 0x11
        /*000e*/ 	.short	(.L_3 - .L_2)
	.align		4
.L_2:
        /*0010*/ 	.word	index@(_Z6kernelPhS_ii)
        /*0014*/ 	.word	0x00000000


	//----- nvinfo : EIATTR_MIN_STACK_SIZE
	.align		4
.L_3:
        /*0018*/ 	.byte	0x04, 0x12
        /*001a*/ 	.short	(.L_5 - .L_4)
	.align		4
.L_4:
        /*001c*/ 	.word	index@(_Z6kernelPhS_ii)
        /*0020*/ 	.word	0x00000000
.L_5:


//--------------------- .nv.compat                --------------------------
	.section	.nv.compat,"",@"SHT_CUDA_COMPAT_INFO"
	.align	4
        /*0000*/ 	.byte	0x02, 0x09, 0x00, 0x00, 0x02, 0x02, 0x01, 0x00, 0x02, 0x05, 0x05, 0x00, 0x03, 0x07, 0x01, 0x01
        /*0010*/ 	.byte	0x02, 0x03, 0x00, 0x00, 0x02, 0x06, 0x01, 0x00, 0x04, 0x0b, 0x08, 0x00, 0x09, 0x00, 0x00, 0x00
        /*0020*/ 	.byte	0x00, 0x00, 0x00, 0x00


//--------------------- .nv.info._Z6kernelPhS_ii  --------------------------
	.section	.nv.info._Z6kernelPhS_ii,"",@"SHT_CUDA_INFO"
	.sectionflags	@""
	.align	4


	//----- nvinfo : EIATTR_CUDA_API_VERSION
	.align		4
        /*0000*/ 	.byte	0x04, 0x37
        /*0002*/ 	.short	(.L_7 - .L_6)
.L_6:
        /*0004*/ 	.word	0x00000082


	//----- nvinfo : EIATTR_KPARAM_INFO
	.align		4
.L_7:
        /*0008*/ 	.byte	0x04, 0x17
        /*000a*/ 	.short	(.L_9 - .L_8)
.L_8:
        /*000c*/ 	.word	0x00000000
        /*0010*/ 	.short	0x0003
        /*0012*/ 	.short	0x0014
        /*0014*/ 	.byte	0x00, 0xf0, 0x11, 0x00


	//----- nvinfo : EIATTR_KPARAM_INFO
	.align		4
.L_9:
        /*0018*/ 	.byte	0x04, 0x17
        /*001a*/ 	.short	(.L_11 - .L_10)
.L_10:
        /*001c*/ 	.word	0x00000000
        /*0020*/ 	.short	0x0002
        /*0022*/ 	.short	0x0010
        /*0024*/ 	.byte	0x00, 0xf0, 0x11, 0x00


	//----- nvinfo : EIATTR_KPARAM_INFO
	.align		4
.L_11:
        /*0028*/ 	.byte	0x04, 0x17
        /*002a*/ 	.short	(.L_13 - .L_12)
.L_12:
        /*002c*/ 	.word	0x00000000
        /*0030*/ 	.short	0x0001
        /*0032*/ 	.short	0x0008
        /*0034*/ 	.byte	0x00, 0xf5, 0x21, 0x00


	//----- nvinfo : EIATTR_KPARAM_INFO
	.align		4
.L_13:
        /*0038*/ 	.byte	0x04, 0x17
        /*003a*/ 	.short	(.L_15 - .L_14)
.L_14:
        /*003c*/ 	.word	0x00000000
        /*0040*/ 	.short	0x0000
        /*0042*/ 	.short	0x0000
        /*0044*/ 	.byte	0x00, 0xf5, 0x21, 0x00


	//----- nvinfo : EIATTR_SPARSE_MMA_MASK
	.align		4
.L_15:
        /*0048*/ 	.byte	0x03, 0x50
        /*004a*/ 	.short	0x0000


	//----- nvinfo : EIATTR_MAXREG_COUNT
	.align		4
        /*004c*/ 	.byte	0x03, 0x1b
        /*004e*/ 	.short	0x00ff


	//----- nvinfo : EIATTR_MERCURY_ISA_VERSION
	.align		4
        /*0050*/ 	.byte	0x03, 0x5f
        /*0052*/ 	.short	0x0101


	//----- nvinfo : EIATTR_VRC_CTA_INIT_COUNT
	.align		4
        /*0054*/ 	.byte	0x02, 0x4a
	.zero		1
	.zero		1


	//----- nvinfo : EIATTR_EXIT_INSTR_OFFSETS
	.align		4
        /*0058*/ 	.byte	0x04, 0x1c
        /*005a*/ 	.short	(.L_17 - .L_16)


	//   ....[0]....
.L_16:
        /*005c*/ 	.word	0x00000160


	//   ....[1]....
        /*0060*/ 	.word	0x00000320


	//----- nvinfo : EIATTR_CBANK_PARAM_SIZE
	.align		4
.L_17:
        /*0064*/ 	.byte	0x03, 0x19
        /*0066*/ 	.short	0x0018


	//----- nvinfo : EIATTR_PARAM_CBANK
	.align		4
        /*0068*/ 	.byte	0x04, 0x0a
        /*006a*/ 	.short	(.L_19 - .L_18)
	.align		4
.L_18:
        /*006c*/ 	.word	index@(.nv.constant0._Z6kernelPhS_ii)
        /*0070*/ 	.short	0x0380
        /*0072*/ 	.short	0x0018


	//----- nvinfo : EIATTR_SW_WAR
	.align		4
.L_19:
        /*0074*/ 	.byte	0x04, 0x36
        /*0076*/ 	.short	(.L_21 - .L_20)
.L_20:
        /*0078*/ 	.word	0x00000008
.L_21:


//--------------------- .nv.callgraph             --------------------------
	.section	.nv.callgraph,"",@"SHT_CUDA_CALLGRAPH"
	.align	4
	.sectionentsize	8
	.align		4
        /*0000*/ 	.word	0x00000000
	.align		4
        /*0004*/ 	.word	0xffffffff
	.align		4
        /*0008*/ 	.word	0x00000000
	.align		4
        /*000c*/ 	.word	0xfffffffe
	.align		4
        /*0010*/ 	.word	0x00000000
	.align		4
        /*0014*/ 	.word	0xfffffffd
	.align		4
        /*0018*/ 	.word	0x00000000
	.align		4
        /*001c*/ 	.word	0xfffffffc


//--------------------- .text._Z6kernelPhS_ii     --------------------------
	.section	.text._Z6kernelPhS_ii,"ax",@progbits
	.align	128
        .global         _Z6kernelPhS_ii
        .type           _Z6kernelPhS_ii,@function
        .size           _Z6kernelPhS_ii,(.L_x_1 - _Z6kernelPhS_ii)
        .other          _Z6kernelPhS_ii,@"STO_CUDA_ENTRY STV_DEFAULT"
_Z6kernelPhS_ii:
.text._Z6kernelPhS_ii:
[----:B------:R-:W-:Y:S01]  /*0000*/  LDC R1, c[0x0][0x37c] ;  /* 0x0000df00ff017b82 */ /* 0x000fe20000000800 */
[----:B------:R-:W0:Y:S07]  /*0010*/  S2R R3, SR_TID.Y ;  /* 0x0000000000037919 */ /* 0x000e2e0000002200 */
[----:B------:R-:W0:Y:S01]  /*0020*/  LDC R0, c[0x0][0x364] ;  /* 0x0000d900ff007b82 */ /* 0x000e220000000800 */
[----:B------:R-:W1:Y:S01]  /*0030*/  LDCU.128 UR8, c[0x0][0x380] ;  /* 0x00007000ff0877ac */ /* 0x000e620008000c00 */
[----:B------:R-:W2:Y:S06]  /*0040*/  S2R R2, SR_TID.X ;  /* 0x0000000000027919 */ /* 0x000eac0000002100 */
[----:B------:R-:W0:Y:S08]  /*0050*/  S2UR UR4, SR_CTAID.Y ;  /* 0x00000000000479c3 */ /* 0x000e300000002600 */
[----:B------:R-:W2:Y:S08]  /*0060*/  S2UR UR5, SR_CTAID.X ;  /* 0x00000000000579c3 */ /* 0x000eb00000002500 */
[----:B------:R-:W2:Y:S08]  /*0070*/  LDC R7, c[0x0][0x360] ;  /* 0x0000d800ff077b82 */ /* 0x000eb00000000800 */
[----:B------:R-:W3:Y:S01]  /*0080*/  LDC R11, c[0x0][0x394] ;  /* 0x0000e500ff0b7b82 */ /* 0x000ee20000000800 */
[----:B0-----:R-:W-:-:S02]  /*0090*/  IMAD R0, R0, UR4, R3 ;  /* 0x0000000400007c24 */ /* 0x001fc4000f8e0203 */
[----:B--2---:R-:W-:Y:S01]  /*00a0*/  IMAD R7, R7, UR5, R2 ;  /* 0x0000000507077c24 */ /* 0x004fe2000f8e0202 */
[----:B------:R-:W0:Y:S03]  /*00b0*/  LDCU.64 UR4, c[0x0][0x358] ;  /* 0x00006b00ff0477ac */ /* 0x000e260008000a00 */
[----:B---3--:R-:W-:-:S04]  /*00c0*/  IMAD R6, R0, R11, R7 ;  /* 0x0000000b00067224 */ /* 0x008fc800078e0207 */
[----:B------:R-:W-:-:S05]  /*00d0*/  IMAD R3, R6, 0x3, RZ ;  /* 0x0000000306037824 */ /* 0x000fca00078e02ff */
[----:B-1----:R-:W-:-:S04]  /*00e0*/  IADD3 R2, P0, PT, R3, UR8, RZ ;  /* 0x0000000803027c10 */ /* 0x002fc8000ff1e0ff */
[----:B------:R-:W-:-:S05]  /*00f0*/  LEA.HI.X.SX32 R3, R3, UR9, 0x1, P0 ;  /* 0x0000000903037c11 */ /* 0x000fca00080f0eff */
[----:B0-----:R-:W2:Y:S01]  /*0100*/  LDG.E.U8 R9, desc[UR4][R2.64] ;  /* 0x0000000402097981 */ /* 0x001ea2000c1e1100 */
[----:B------:R-:W-:Y:S02]  /*0110*/  LOP3.LUT R5, R7, 0x1, R0, 0xc8, !PT ;  /* 0x0000000107057812 */ /* 0x000fe400078ec800 */
[C---:B------:R-:W-:Y:S02]  /*0120*/  IADD3 R4, P1, PT, R6.reuse, UR10, RZ ;  /* 0x0000000a06047c10 */ /* 0x040fe4000ff3e0ff */
[----:B------:R-:W-:Y:S02]  /*0130*/  ISETP.NE.U32.AND P0, PT, R5, 0x1, PT ;  /* 0x000000010500780c */ /* 0x000fe40003f05070 */
[----:B------:R-:W-:-:S05]  /*0140*/  LEA.HI.X.SX32 R5, R6, UR11, 0x1, P1 ;  /* 0x0000000b06057c11 */ /* 0x000fca00088f0eff */
[----:B--2---:R0:W-:Y:S06]  /*0150*/  STG.E.U8 desc[UR4][R4.64], R9 ;  /* 0x0000000904007986 */ /* 0x0041ec000c101104 */
[----:B------:R-:W-:Y:S05]  /*0160*/  @!P0 EXIT ;  /* 0x000000000000894d */ /* 0x000fea0003800000 */
[----:B0-----:R-:W2:Y:S01]  /*0170*/  LDG.E.U8 R9, desc[UR4][R2.64+0x1] ;  /* 0x0000010402097981 */ /* 0x001ea2000c1e1100 */
[----:B------:R-:W-:Y:S01]  /*0180*/  LOP3.LUT P0, RZ, R0, 0x3, RZ, 0xc0, !PT ;  /* 0x0000000300ff7812 */ /* 0x000fe2000780c0ff */
[----:B------:R-:W0:Y:S01]  /*0190*/  LDCU UR6, c[0x0][0x390] ;  /* 0x00007200ff0677ac */ /* 0x000e220008000800 */
[----:B------:R-:W-:-:S11]  /*01a0*/  LEA.HI R7, R7, R7, RZ, 0x1 ;  /* 0x0000000707077211 */ /* 0x000fd600078f08ff */
[----:B------:R-:W-:Y:S01]  /*01b0*/  @P0 VIADD R4, R0, 0xfffffffe ;  /* 0xfffffffe00040836 */ /* 0x000fe20000000000 */
[----:B------:R-:W-:-:S04]  /*01c0*/  @!P0 SHF.R.U32.HI R0, RZ, 0x2, R0 ;  /* 0x00000002ff008819 */ /* 0x000fc80000011600 */
[----:B------:R-:W-:Y:S01]  /*01d0*/  @P0 SHF.R.S32.HI R5, RZ, 0x1f, R4 ;  /* 0x0000001fff050819 */ /* 0x000fe20000011404 */
[-C--:B------:R-:W-:Y:S02]  /*01e0*/  @!P0 IMAD R0, R0, R11.reuse, RZ ;  /* 0x0000000b00008224 */ /* 0x080fe400078e02ff */
[----:B0-----:R-:W-:Y:S01]  /*01f0*/  IMAD R6, R11, UR6, RZ ;  /* 0x000000060b067c24 */ /* 0x001fe2000f8e02ff */
[----:B------:R-:W-:Y:S02]  /*0200*/  @P0 LEA.HI R5, R5, R4, RZ, 0x2 ;  /* 0x0000000405050211 */ /* 0x000fe400078f10ff */
[----:B------:R-:W-:Y:S02]  /*0210*/  @P0 LEA.HI R4, R11, R11, RZ, 0x1 ;  /* 0x0000000b0b040211 */ /* 0x000fe400078f08ff */
[----:B------:R-:W-:Y:S02]  /*0220*/  @P0 SHF.R.S32.HI R5, RZ, 0x2, R5 ;  /* 0x00000002ff050819 */ /* 0x000fe40000011405 */
[----:B------:R-:W-:-:S05]  /*0230*/  @P0 SHF.R.S32.HI R4, RZ, 0x1, R4 ;  /* 0x00000001ff040819 */ /* 0x000fca0000011404 */
[----:B------:R-:W-:-:S05]  /*0240*/  @P0 IMAD R0, R5, R11, R4 ;  /* 0x0000000b05000224 */ /* 0x000fca00078e0204 */
[----:B------:R-:W-:-:S05]  /*0250*/  LEA.HI.SX32 R7, R7, R0, 0x1f ;  /* 0x0000000007077211 */ /* 0x000fca00078ffaff */
[----:B------:R-:W-:-:S05]  /*0260*/  IMAD.IADD R0, R6, 0x1, R7 ;  /* 0x0000000106007824 */ /* 0x000fca00078e0207 */
[----:B------:R-:W-:-:S04]  /*0270*/  IADD3 R4, P0, PT, R0, UR10, RZ ;  /* 0x0000000a00047c10 */ /* 0x000fc8000ff1e0ff */
[----:B------:R-:W-:-:S05]  /*0280*/  LEA.HI.X.SX32 R5, R0, UR11, 0x1, P0 ;  /* 0x0000000b00057c11 */ /* 0x000fca00080f0eff */
[----:B--2---:R-:W-:Y:S04]  /*0290*/  STG.E.U8 desc[UR4][R4.64], R9 ;  /* 0x0000000904007986 */ /* 0x004fe8000c101104 */
[----:B------:R-:W2:Y:S01]  /*02a0*/  LDG.E.U8 R3, desc[UR4][R2.64+0x2] ;  /* 0x0000020402037981 */ /* 0x000ea2000c1e1100 */
[----:B------:R-:W-:-:S05]  /*02b0*/  IMAD R6, R6, 0x5, RZ ;  /* 0x0000000506067824 */ /* 0x000fca00078e02ff */
[----:B------:R-:W-:-:S04]  /*02c0*/  SHF.R.S32.HI R11, RZ, 0x1f, R6 ;  /* 0x0000001fff0b7819 */ /* 0x000fc80000011406 */
[----:B------:R-:W-:-:S04]  /*02d0*/  LEA.HI R6, R11, R6, RZ, 0x2 ;  /* 0x000000060b067211 */ /* 0x000fc800078f10ff */
[----:B------:R-:W-:-:S04]  /*02e0*/  LEA.HI.SX32 R7, R6, R7, 0x1e ;  /* 0x0000000706077211 */ /* 0x000fc800078ff2ff */
[----:B------:R-:W-:-:S04]  /*02f0*/  IADD3 R6, P0, PT, R7, UR10, RZ ;  /* 0x0000000a07067c10 */ /* 0x000fc8000ff1e0ff */
[----:B------:R-:W-:-:S05]  /*0300*/  LEA.HI.X.SX32 R7, R7, UR11, 0x1, P0 ;  /* 0x0000000b07077c11 */ /* 0x000fca00080f0eff */
[----:B--2---:R-:W-:Y:S01]  /*0310*/  STG.E.U8 desc[UR4][R6.64], R3 ;  /* 0x0000000306007986 */ /* 0x004fe2000c101104 */
[----:B------:R-:W-:Y:S05]  /*0320*/  EXIT ;  /* 0x000000000000794d */ /* 0x000fea0003800000 */
.L_x_0:
[----:B------:R-:W-:-:S00]  /*0330*/  BRA `(.L_x_0) ;  /* 0xfffffffc00fc7947 */ /* 0x000fc0000383ffff */
[----:B------:R-:W-:-:S00]  /*0340*/  NOP ;  /* 0x0000000000007918 */ /* 0x000fc00000000000 */
        /* <DEDUP_REMOVED lines=11> */
.L_x_1:


//--------------------- .nv.shared.reserved.0     --------------------------
	.section	.nv.shared.reserved.0,"aw",@nobits
	.weak		__nv_reservedSMEM_offset_0_alias
	.size		__nv_reservedSMEM_offset_0_alias, 0, 64
	.other		__nv_reservedSMEM_offset_0_alias,@"STO_CUDA_RESERVED_SHARED STV_DEFAULT"
__nv_reservedSMEM_offset_0_alias:
	.zero		0
	.zero		64


//--------------------- .nv.constant0._Z6kernelPhS_ii --------------------------
	.section	.nv.constant0._Z6kernelPhS_ii,"a",@progbits
	.sectionflags	@""
	.align	4
.nv.constant0._Z6kernelPhS_ii:
	.zero		920


//--------------------- SYMBOLS --------------------------

	.type		.nv.reservedSmem.offset0,@object
	.size		.nv.reservedSmem.offset0,0x4
